//
// Generated by NVIDIA NVVM Compiler
//
// Compiler Build ID: CL-36424714
// Cuda compilation tools, release 13.0, V13.0.88
// Based on NVVM 20.0.0
//

.version 9.0
.target sm_100
.address_size 64

	// .globl	_Z17mediasmatriznaivePdS_
// _ZZ16mediasmatrizfastPdS_E5cache has been demoted

.visible .entry _Z17mediasmatriznaivePdS_(
	.param .u64 .ptr .align 1 _Z17mediasmatriznaivePdS__param_0,
	.param .u64 .ptr .align 1 _Z17mediasmatriznaivePdS__param_1
)
{
	.reg .pred 	%p<3>;
	.reg .b32 	%r<7>;
	.reg .b64 	%rd<13>;
	.reg .b64 	%fd<69>;

	ld.param.u64 	%rd4, [_Z17mediasmatriznaivePdS__param_0];
	ld.param.u64 	%rd5, [_Z17mediasmatriznaivePdS__param_1];
	mov.u32 	%r1, %ctaid.x;
	setp.gt.u32 	%p1, %r1, 1023;
	@%p1 bra 	$L__BB0_4;
	mul.lo.s32 	%r5, %r1, 10240;
	mul.wide.u32 	%rd6, %r5, 8;
	cvta.to.global.u64 	%rd7, %rd4;
	add.s64 	%rd8, %rd6, %rd7;
	add.s64 	%rd12, %rd8, 128;
	mov.b32 	%r6, 0;
	mov.f64 	%fd68, 0d0000000000000000;
$L__BB0_2:
	ld.global.f64 	%fd4, [%rd12+-128];
	add.f64 	%fd5, %fd68, %fd4;
	ld.global.f64 	%fd6, [%rd12+-120];
	add.f64 	%fd7, %fd5, %fd6;
	ld.global.f64 	%fd8, [%rd12+-112];
	add.f64 	%fd9, %fd7, %fd8;
	ld.global.f64 	%fd10, [%rd12+-104];
	add.f64 	%fd11, %fd9, %fd10;
	ld.global.f64 	%fd12, [%rd12+-96];
	add.f64 	%fd13, %fd11, %fd12;
	ld.global.f64 	%fd14, [%rd12+-88];
	add.f64 	%fd15, %fd13, %fd14;
	ld.global.f64 	%fd16, [%rd12+-80];
	add.f64 	%fd17, %fd15, %fd16;
	ld.global.f64 	%fd18, [%rd12+-72];
	add.f64 	%fd19, %fd17, %fd18;
	ld.global.f64 	%fd20, [%rd12+-64];
	add.f64 	%fd21, %fd19, %fd20;
	ld.global.f64 	%fd22, [%rd12+-56];
	add.f64 	%fd23, %fd21, %fd22;
	ld.global.f64 	%fd24, [%rd12+-48];
	add.f64 	%fd25, %fd23, %fd24;
	ld.global.f64 	%fd26, [%rd12+-40];
	add.f64 	%fd27, %fd25, %fd26;
	ld.global.f64 	%fd28, [%rd12+-32];
	add.f64 	%fd29, %fd27, %fd28;
	ld.global.f64 	%fd30, [%rd12+-24];
	add.f64 	%fd31, %fd29, %fd30;
	ld.global.f64 	%fd32, [%rd12+-16];
	add.f64 	%fd33, %fd31, %fd32;
	ld.global.f64 	%fd34, [%rd12+-8];
	add.f64 	%fd35, %fd33, %fd34;
	ld.global.f64 	%fd36, [%rd12];
	add.f64 	%fd37, %fd35, %fd36;
	ld.global.f64 	%fd38, [%rd12+8];
	add.f64 	%fd39, %fd37, %fd38;
	ld.global.f64 	%fd40, [%rd12+16];
	add.f64 	%fd41, %fd39, %fd40;
	ld.global.f64 	%fd42, [%rd12+24];
	add.f64 	%fd43, %fd41, %fd42;
	ld.global.f64 	%fd44, [%rd12+32];
	add.f64 	%fd45, %fd43, %fd44;
	ld.global.f64 	%fd46, [%rd12+40];
	add.f64 	%fd47, %fd45, %fd46;
	ld.global.f64 	%fd48, [%rd12+48];
	add.f64 	%fd49, %fd47, %fd48;
	ld.global.f64 	%fd50, [%rd12+56];
	add.f64 	%fd51, %fd49, %fd50;
	ld.global.f64 	%fd52, [%rd12+64];
	add.f64 	%fd53, %fd51, %fd52;
	ld.global.f64 	%fd54, [%rd12+72];
	add.f64 	%fd55, %fd53, %fd54;
	ld.global.f64 	%fd56, [%rd12+80];
	add.f64 	%fd57, %fd55, %fd56;
	ld.global.f64 	%fd58, [%rd12+88];
	add.f64 	%fd59, %fd57, %fd58;
	ld.global.f64 	%fd60, [%rd12+96];
	add.f64 	%fd61, %fd59, %fd60;
	ld.global.f64 	%fd62, [%rd12+104];
	add.f64 	%fd63, %fd61, %fd62;
	ld.global.f64 	%fd64, [%rd12+112];
	add.f64 	%fd65, %fd63, %fd64;
	ld.global.f64 	%fd66, [%rd12+120];
	add.f64 	%fd68, %fd65, %fd66;
	add.s32 	%r6, %r6, 32;
	add.s64 	%rd12, %rd12, 256;
	setp.ne.s32 	%p2, %r6, 10240;
	@%p2 bra 	$L__BB0_2;
	div.rn.f64 	%fd67, %fd68, 0d40C4000000000000;
	cvta.to.global.u64 	%rd9, %rd5;
	mul.wide.u32 	%rd10, %r1, 8;
	add.s64 	%rd11, %rd9, %rd10;
	st.global.f64 	[%rd11], %fd67;
$L__BB0_4:
	ret;

}
	// .globl	_Z16mediasmatrizfastPdS_
.visible .entry _Z16mediasmatrizfastPdS_(
	.param .u64 .ptr .align 1 _Z16mediasmatrizfastPdS__param_0,
	.param .u64 .ptr .align 1 _Z16mediasmatrizfastPdS__param_1
)
{
	.reg .pred 	%p<12>;
	.reg .b32 	%r<40>;
	.reg .b64 	%rd<21>;
	.reg .b64 	%fd<81>;
	// demoted variable
	.shared .align 8 .b8 _ZZ16mediasmatrizfastPdS_E5cache[256];
	ld.param.u64 	%rd7, [_Z16mediasmatrizfastPdS__param_0];
	ld.param.u64 	%rd6, [_Z16mediasmatrizfastPdS__param_1];
	cvta.to.global.u64 	%rd1, %rd7;
	mov.u32 	%r1, %tid.x;
	mov.u32 	%r2, %ctaid.x;
	mul.lo.s32 	%r3, %r2, 10240;
	xor.b32  	%r25, %r1, 10208;
	shr.u32 	%r26, %r25, 5;
	add.s32 	%r4, %r26, 1;
	and.b32  	%r5, %r4, 15;
	and.b32  	%r6, %r4, 368;
	mov.b32 	%r35, 0;
	mov.f64 	%fd80, 0d0000000000000000;
	mov.u32 	%r36, %r1;
$L__BB1_1:
	.pragma "nounroll";
	mov.u32 	%r7, %r36;
	add.s32 	%r27, %r7, %r3;
	mul.wide.u32 	%rd8, %r27, 8;
	add.s64 	%rd2, %rd1, %rd8;
	ld.global.f64 	%fd13, [%rd2];
	add.f64 	%fd14, %fd80, %fd13;
	ld.global.f64 	%fd15, [%rd2+256];
	add.f64 	%fd16, %fd14, %fd15;
	ld.global.f64 	%fd17, [%rd2+512];
	add.f64 	%fd18, %fd16, %fd17;
	ld.global.f64 	%fd19, [%rd2+768];
	add.f64 	%fd20, %fd18, %fd19;
	ld.global.f64 	%fd21, [%rd2+1024];
	add.f64 	%fd22, %fd20, %fd21;
	ld.global.f64 	%fd23, [%rd2+1280];
	add.f64 	%fd24, %fd22, %fd23;
	ld.global.f64 	%fd25, [%rd2+1536];
	add.f64 	%fd26, %fd24, %fd25;
	ld.global.f64 	%fd27, [%rd2+1792];
	add.f64 	%fd28, %fd26, %fd27;
	ld.global.f64 	%fd29, [%rd2+2048];
	add.f64 	%fd30, %fd28, %fd29;
	ld.global.f64 	%fd31, [%rd2+2304];
	add.f64 	%fd32, %fd30, %fd31;
	ld.global.f64 	%fd33, [%rd2+2560];
	add.f64 	%fd34, %fd32, %fd33;
	ld.global.f64 	%fd35, [%rd2+2816];
	add.f64 	%fd36, %fd34, %fd35;
	ld.global.f64 	%fd37, [%rd2+3072];
	add.f64 	%fd38, %fd36, %fd37;
	ld.global.f64 	%fd39, [%rd2+3328];
	add.f64 	%fd40, %fd38, %fd39;
	ld.global.f64 	%fd41, [%rd2+3584];
	add.f64 	%fd42, %fd40, %fd41;
	ld.global.f64 	%fd43, [%rd2+3840];
	add.f64 	%fd80, %fd42, %fd43;
	add.s32 	%r36, %r7, 512;
	add.s32 	%r35, %r35, 16;
	setp.ne.s32 	%p1, %r35, %r6;
	@%p1 bra 	$L__BB1_1;
	setp.eq.s32 	%p2, %r5, 0;
	@%p2 bra 	$L__BB1_11;
	and.b32  	%r11, %r4, 7;
	setp.lt.u32 	%p3, %r5, 8;
	@%p3 bra 	$L__BB1_5;
	ld.global.f64 	%fd45, [%rd2+4096];
	add.f64 	%fd46, %fd80, %fd45;
	ld.global.f64 	%fd47, [%rd2+4352];
	add.f64 	%fd48, %fd46, %fd47;
	ld.global.f64 	%fd49, [%rd2+4608];
	add.f64 	%fd50, %fd48, %fd49;
	ld.global.f64 	%fd51, [%rd2+4864];
	add.f64 	%fd52, %fd50, %fd51;
	ld.global.f64 	%fd53, [%rd2+5120];
	add.f64 	%fd54, %fd52, %fd53;
	ld.global.f64 	%fd55, [%rd2+5376];
	add.f64 	%fd56, %fd54, %fd55;
	ld.global.f64 	%fd57, [%rd2+5632];
	add.f64 	%fd58, %fd56, %fd57;
	ld.global.f64 	%fd59, [%rd2+5888];
	add.f64 	%fd80, %fd58, %fd59;
	add.s32 	%r36, %r7, 768;
$L__BB1_5:
	setp.eq.s32 	%p4, %r11, 0;
	@%p4 bra 	$L__BB1_11;
	and.b32  	%r14, %r4, 3;
	setp.lt.u32 	%p5, %r11, 4;
	@%p5 bra 	$L__BB1_8;
	add.s32 	%r28, %r36, %r3;
	mul.wide.u32 	%rd9, %r28, 8;
	add.s64 	%rd10, %rd1, %rd9;
	ld.global.f64 	%fd61, [%rd10];
	add.f64 	%fd62, %fd80, %fd61;
	cvt.u64.u32 	%rd11, %r3;
	cvt.u64.u32 	%rd12, %r36;
	add.s64 	%rd13, %rd12, %rd11;
	shl.b64 	%rd14, %rd13, 3;
	add.s64 	%rd15, %rd1, %rd14;
	ld.global.f64 	%fd63, [%rd15+256];
	add.f64 	%fd64, %fd62, %fd63;
	ld.global.f64 	%fd65, [%rd15+512];
	add.f64 	%fd66, %fd64, %fd65;
	ld.global.f64 	%fd67, [%rd15+768];
	add.f64 	%fd80, %fd66, %fd67;
	add.s32 	%r36, %r36, 128;
$L__BB1_8:
	setp.eq.s32 	%p6, %r14, 0;
	@%p6 bra 	$L__BB1_11;
	add.s32 	%r29, %r36, %r3;
	mul.wide.u32 	%rd16, %r29, 8;
	add.s64 	%rd20, %rd1, %rd16;
	neg.s32 	%r38, %r14;
$L__BB1_10:
	.pragma "nounroll";
	ld.global.f64 	%fd68, [%rd20];
	add.f64 	%fd80, %fd80, %fd68;
	add.s64 	%rd20, %rd20, 256;
	add.s32 	%r38, %r38, 1;
	setp.ne.s32 	%p7, %r38, 0;
	@%p7 bra 	$L__BB1_10;
$L__BB1_11:
	shl.b32 	%r30, %r1, 3;
	mov.u32 	%r31, _ZZ16mediasmatrizfastPdS_E5cache;
	add.s32 	%r20, %r31, %r30;
	st.shared.f64 	[%r20], %fd80;
	bar.sync 	0;
	mov.u32 	%r39, %ntid.x;
	setp.lt.u32 	%p8, %r39, 2;
	@%p8 bra 	$L__BB1_15;
$L__BB1_12:
	shr.u32 	%r23, %r39, 1;
	setp.ge.u32 	%p9, %r1, %r23;
	@%p9 bra 	$L__BB1_14;
	shl.b32 	%r32, %r23, 3;
	add.s32 	%r33, %r20, %r32;
	ld.shared.f64 	%fd69, [%r33];
	ld.shared.f64 	%fd70, [%r20];
	add.f64 	%fd71, %fd69, %fd70;
	st.shared.f64 	[%r20], %fd71;
$L__BB1_14:
	bar.sync 	0;
	setp.gt.u32 	%p10, %r39, 3;
	mov.u32 	%r39, %r23;
	@%p10 bra 	$L__BB1_12;
$L__BB1_15:
	setp.ne.s32 	%p11, %r1, 0;
	@%p11 bra 	$L__BB1_17;
	ld.shared.f64 	%fd72, [_ZZ16mediasmatrizfastPdS_E5cache];
	div.rn.f64 	%fd73, %fd72, 0d40C4000000000000;
	cvta.to.global.u64 	%rd17, %rd6;
	mul.wide.u32 	%rd18, %r2, 8;
	add.s64 	%rd19, %rd17, %rd18;
	st.global.f64 	[%rd19], %fd73;
$L__BB1_17:
	ret;

}


// ===== COMPILED SASS (sm_100) =====

	.target	sm_100

	.elftype	@"ET_EXEC"


//--------------------- .note.nv.tkinfo           --------------------------
	.section	.note.nv.tkinfo,"",@"SHT_NOTE"
	.sectionflags	@"SHF_NOTE_NV_TKINFO"
	.tkinfo
        /*0018*/ 	.word	0x00000002
        /*0030*/ 	.string	""
        /*0030*/ 	.string	"ptxas"
        /*0030*/ 	.string	"Cuda compilation tools, release 13.0, V13.0.88"
        /*0030*/ 	.string	"Build cuda_13.0.r13.0/compiler.36424714_0"
        /*0030*/ 	.string	"-arch sm_100 -m 64 "



//--------------------- .note.nv.cuinfo           --------------------------
	.section	.note.nv.cuinfo,"",@"SHT_NOTE"
	.sectionflags	@"SHF_NOTE_NV_CUINFO"
        /*0018*/ 	.short	0x0002
        /*001a*/ 	.short	0x0064
        /*001c*/ 	.short	0x0082
	.zero		2


//--------------------- .nv.info                  --------------------------
	.section	.nv.info,"",@"SHT_CUDA_INFO"
	.align	4


	//----- nvinfo : EIATTR_REGCOUNT
	.align		4
        /*0000*/ 	.byte	0x04, 0x2f
        /*0002*/ 	.short	(.L_1 - .L_0)
	.align		4
.L_0:
        /*0004*/ 	.word	index@(_Z17mediasmatriznaivePdS_)
        /*0008*/ 	.word	0x0000001c


	//----- nvinfo : EIATTR_FRAME_SIZE
	.align		4
.L_1:
        /*000c*/ 	.byte	0x04, 0x11
        /*000e*/ 	.short	(.L_3 - .L_2)
	.align		4
.L_2:
        /*0010*/ 	.word	index@($__internal_1_$__cuda_sm20_div_rn_f64_full)
        /*0014*/ 	.word	0x00000000


	//----- nvinfo : EIATTR_FRAME_SIZE
	.align		4
.L_3:
        /*0018*/ 	.byte	0x04, 0x11
        /*001a*/ 	.short	(.L_5 - .L_4)
	.align		4
.L_4:
        /*001c*/ 	.word	index@(_Z17mediasmatriznaivePdS_)
        /*0020*/ 	.word	0x00000000


	//----- nvinfo : EIATTR_REGCOUNT
	.align		4
.L_5:
        /*0024*/ 	.byte	0x04, 0x2f
        /*0026*/ 	.short	(.L_7 - .L_6)
	.align		4
.L_6:
        /*0028*/ 	.word	index@(_Z16mediasmatrizfastPdS_)
        /*002c*/ 	.word	0x00000020


	//----- nvinfo : EIATTR_FRAME_SIZE
	.align		4
.L_7:
        /*0030*/ 	.byte	0x04, 0x11
        /*0032*/ 	.short	(.L_9 - .L_8)
	.align		4
.L_8:
        /*0034*/ 	.word	index@($__internal_0_$__cuda_sm20_div_rn_f64_full)
        /*0038*/ 	.word	0x00000000


	//----- nvinfo : EIATTR_FRAME_SIZE
	.align		4
.L_9:
        /*003c*/ 	.byte	0x04, 0x11
        /*003e*/ 	.short	(.L_11 - .L_10)
	.align		4
.L_10:
        /*0040*/ 	.word	index@(_Z16mediasmatrizfastPdS_)
        /*0044*/ 	.word	0x00000000


	//----- nvinfo : EIATTR_MIN_STACK_SIZE
	.align		4
.L_11:
        /*0048*/ 	.byte	0x04, 0x12
        /*004a*/ 	.short	(.L_13 - .L_12)
	.align		4
.L_12:
        /*004c*/ 	.word	index@(_Z16mediasmatrizfastPdS_)
        /*0050*/ 	.word	0x00000000


	//----- nvinfo : EIATTR_MIN_STACK_SIZE
	.align		4
.L_13:
        /*0054*/ 	.byte	0x04, 0x12
        /*0056*/ 	.short	(.L_15 - .L_14)
	.align		4
.L_14:
        /*0058*/ 	.word	index@(_Z17mediasmatriznaivePdS_)
        /*005c*/ 	.word	0x00000000
.L_15:


//--------------------- .nv.compat                --------------------------
	.section	.nv.compat,"",@"SHT_CUDA_COMPAT_INFO"
	.align	4
        /*0000*/ 	.byte	0x02, 0x09, 0x00, 0x00, 0x02, 0x02, 0x01, 0x00, 0x02, 0x05, 0x05, 0x00, 0x03, 0x07, 0x01, 0x01
        /*0010*/ 	.byte	0x02, 0x03, 0x00, 0x00, 0x02, 0x06, 0x01, 0x00, 0x04, 0x0b, 0x08, 0x00, 0x01, 0x00, 0x00, 0x00
        /*0020*/ 	.byte	0x00, 0x00, 0x00, 0x00


//--------------------- .nv.info._Z16mediasmatrizfastPdS_ --------------------------
	.section	.nv.info._Z16mediasmatrizfastPdS_,"",@"SHT_CUDA_INFO"
	.sectionflags	@""
	.align	4


	//----- nvinfo : EIATTR_CUDA_API_VERSION
	.align		4
        /*0000*/ 	.byte	0x04, 0x37
        /*0002*/ 	.short	(.L_17 - .L_16)
.L_16:
        /*0004*/ 	.word	0x00000082


	//----- nvinfo : EIATTR_KPARAM_INFO
	.align		4
.L_17:
        /*0008*/ 	.byte	0x04, 0x17
        /*000a*/ 	.short	(.L_19 - .L_18)
.L_18:
        /*000c*/ 	.word	0x00000000
        /*0010*/ 	.short	0x0001
        /*0012*/ 	.short	0x0008
        /*0014*/ 	.byte	0x00, 0xf5, 0x21, 0x00


	//----- nvinfo : EIATTR_KPARAM_INFO
	.align		4
.L_19:
        /*0018*/ 	.byte	0x04, 0x17
        /*001a*/ 	.short	(.L_21 - .L_20)
.L_20:
        /*001c*/ 	.word	0x00000000
        /*0020*/ 	.short	0x0000
        /*0022*/ 	.short	0x0000
        /*0024*/ 	.byte	0x00, 0xf5, 0x21, 0x00


	//----- nvinfo : EIATTR_SPARSE_MMA_MASK
	.align		4
.L_21:
        /*0028*/ 	.byte	0x03, 0x50
        /*002a*/ 	.short	0x0000


	//----- nvinfo : EIATTR_MAXREG_COUNT
	.align		4
        /*002c*/ 	.byte	0x03, 0x1b
        /*002e*/ 	.short	0x00ff


	//----- nvinfo : EIATTR_NUM_BARRIERS
	.align		4
        /*0030*/ 	.byte	0x02, 0x4c
        /*0032*/ 	.byte	0x01
	.zero		1


	//----- nvinfo : EIATTR_MERCURY_ISA_VERSION
	.align		4
        /*0034*/ 	.byte	0x03, 0x5f
        /*0036*/ 	.short	0x0101


	//----- nvinfo : EIATTR_VRC_CTA_INIT_COUNT
	.align		4
        /*0038*/ 	.byte	0x02, 0x4a
	.zero		1
	.zero		1


	//----- nvinfo : EIATTR_EXIT_INSTR_OFFSETS
	.align		4
        /*003c*/ 	.byte	0x04, 0x1c
        /*003e*/ 	.short	(.L_23 - .L_22)


	//   ....[0]....
.L_22:
        /*0040*/ 	.word	0x000008b0


	//   ....[1]....
        /*0044*/ 	.word	0x00000a70


	//----- nvinfo : EIATTR_CRS_STACK_SIZE
	.align		4
.L_23:
        /*0048*/ 	.byte	0x04, 0x1e
        /*004a*/ 	.short	(.L_25 - .L_24)
.L_24:
        /*004c*/ 	.word	0x00000000


	//----- nvinfo : EIATTR_CBANK_PARAM_SIZE
	.align		4
.L_25:
        /*0050*/ 	.byte	0x03, 0x19
        /*0052*/ 	.short	0x0010


	//----- nvinfo : EIATTR_PARAM_CBANK
	.align		4
        /*0054*/ 	.byte	0x04, 0x0a
        /*0056*/ 	.short	(.L_27 - .L_26)
	.align		4
.L_26:
        /*0058*/ 	.word	index@(.nv.constant0._Z16mediasmatrizfastPdS_)
        /*005c*/ 	.short	0x0380
        /*005e*/ 	.short	0x0010


	//----- nvinfo : EIATTR_SW_WAR
	.align		4
.L_27:
        /*0060*/ 	.byte	0x04, 0x36
        /*0062*/ 	.short	(.L_29 - .L_28)
.L_28:
        /*0064*/ 	.word	0x00000008
.L_29:


//--------------------- .nv.info._Z17mediasmatriznaivePdS_ --------------------------
	.section	.nv.info._Z17mediasmatriznaivePdS_,"",@"SHT_CUDA_INFO"
	.sectionflags	@""
	.align	4


	//----- nvinfo : EIATTR_CUDA_API_VERSION
	.align		4
        /*0000*/ 	.byte	0x04, 0x37
        /*0002*/ 	.short	(.L_31 - .L_30)
.L_30:
        /*0004*/ 	.word	0x00000082


	//----- nvinfo : EIATTR_KPARAM_INFO
	.align		4
.L_31:
        /*0008*/ 	.byte	0x04, 0x17
        /*000a*/ 	.short	(.L_33 - .L_32)
.L_32:
        /*000c*/ 	.word	0x00000000
        /*0010*/ 	.short	0x0001
        /*0012*/ 	.short	0x0008
        /*0014*/ 	.byte	0x00, 0xf5, 0x21, 0x00


	//----- nvinfo : EIATTR_KPARAM_INFO
	.align		4
.L_33:
        /*0018*/ 	.byte	0x04, 0x17
        /*001a*/ 	.short	(.L_35 - .L_34)
.L_34:
        /*001c*/ 	.word	0x00000000
        /*0020*/ 	.short	0x0000
        /*0022*/ 	.short	0x0000
        /*0024*/ 	.byte	0x00, 0xf5, 0x21, 0x00


	//----- nvinfo : EIATTR_SPARSE_MMA_MASK
	.align		4
.L_35:
        /*0028*/ 	.byte	0x03, 0x50
        /*002a*/ 	.short	0x0000


	//----- nvinfo : EIATTR_MAXREG_COUNT
	.align		4
        /*002c*/ 	.byte	0x03, 0x1b
        /*002e*/ 	.short	0x00ff


	//----- nvinfo : EIATTR_MERCURY_ISA_VERSION
	.align		4
        /*0030*/ 	.byte	0x03, 0x5f
        /*0032*/ 	.short	0x0101


	//----- nvinfo : EIATTR_VRC_CTA_INIT_COUNT
	.align		4
        /*0034*/ 	.byte	0x02, 0x4a
	.zero		1
	.zero		1


	//----- nvinfo : EIATTR_EXIT_INSTR_OFFSETS
	.align		4
        /*0038*/ 	.byte	0x04, 0x1c
        /*003a*/ 	.short	(.L_37 - .L_36)


	//   ....[0]....
.L_36:
        /*003c*/ 	.word	0x00000030


	//   ....[1]....
        /*0040*/ 	.word	0x00000660


	//----- nvinfo : EIATTR_CRS_STACK_SIZE
	.align		4
.L_37:
        /*0044*/ 	.byte	0x04, 0x1e
        /*0046*/ 	.short	(.L_39 - .L_38)
.L_38:
        /*0048*/ 	.word	0x00000000


	//----- nvinfo : EIATTR_CBANK_PARAM_SIZE
	.align		4
.L_39:
        /*004c*/ 	.byte	0x03, 0x19
        /*004e*/ 	.short	0x0010


	//----- nvinfo : EIATTR_PARAM_CBANK
	.align		4
        /*0050*/ 	.byte	0x04, 0x0a
        /*0052*/ 	.short	(.L_41 - .L_40)
	.align		4
.L_40:
        /*0054*/ 	.word	index@(.nv.constant0._Z17mediasmatriznaivePdS_)
        /*0058*/ 	.short	0x0380
        /*005a*/ 	.short	0x0010


	//----- nvinfo : EIATTR_SW_WAR
	.align		4
.L_41:
        /*005c*/ 	.byte	0x04, 0x36
        /*005e*/ 	.short	(.L_43 - .L_42)
.L_42:
        /*0060*/ 	.word	0x00000008
.L_43:


//--------------------- .nv.callgraph             --------------------------
	.section	.nv.callgraph,"",@"SHT_CUDA_CALLGRAPH"
	.align	4
	.sectionentsize	8
	.align		4
        /*0000*/ 	.word	0x00000000
	.align		4
        /*0004*/ 	.word	0xffffffff
	.align		4
        /*0008*/ 	.word	0x00000000
	.align		4
        /*000c*/ 	.word	0xfffffffe
	.align		4
        /*0010*/ 	.word	0x00000000
	.align		4
        /*0014*/ 	.word	0xfffffffd
	.align		4
        /*0018*/ 	.word	0x00000000
	.align		4
        /*001c*/ 	.word	0xfffffffc


//--------------------- .text._Z16mediasmatrizfastPdS_ --------------------------
	.section	.text._Z16mediasmatrizfastPdS_,"ax",@progbits
	.align	128
        .global         _Z16mediasmatrizfastPdS_
        .type           _Z16mediasmatrizfastPdS_,@function
        .size           _Z16mediasmatrizfastPdS_,(.L_x_22 - _Z16mediasmatrizfastPdS_)
        .other          _Z16mediasmatrizfastPdS_,@"STO_CUDA_ENTRY STV_DEFAULT"
_Z16mediasmatrizfastPdS_:
.text._Z16mediasmatrizfastPdS_:
[----:B------:R-:W-:Y:S01]  /*0000*/  LDC R1, c[0x0][0x37c] ;  /* 0x0000df00ff017b82 */ /* 0x000fe20000000800 */
[----:B------:R-:W0:Y:S01]  /*0010*/  S2R R0, SR_TID.X ;  /* 0x0000000000007919 */ /* 0x000e220000002100 */
[----:B------:R-:W-:Y:S01]  /*0020*/  BSSY.RECONVERGENT B0, `(.L_x_0) ;  /* 0x0000033000007945 */ /* 0x000fe20003800200 */
[----:B------:R-:W-:Y:S01]  /*0030*/  IMAD.MOV.U32 R26, RZ, RZ, RZ ;  /* 0x000000ffff1a7224 */ /* 0x000fe200078e00ff */
[----:B------:R-:W-:Y:S01]  /*0040*/  CS2R R16, SRZ ;  /* 0x0000000000107805 */ /* 0x000fe2000001ff00 */
[----:B------:R-:W1:Y:S01]  /*0050*/  S2R R2, SR_CTAID.X ;  /* 0x0000000000027919 */ /* 0x000e620000002500 */
[----:B------:R-:W2:Y:S01]  /*0060*/  LDCU.64 UR6, c[0x0][0x358] ;  /* 0x00006b00ff0677ac */ /* 0x000ea20008000a00 */
[----:B0-----:R-:W-:Y:S01]  /*0070*/  LOP3.LUT R3, R0, 0x27e0, RZ, 0x3c, !PT ;  /* 0x000027e000037812 */ /* 0x001fe200078e3cff */
[----:B------:R-:W-:-:S03]  /*0080*/  IMAD.MOV.U32 R5, RZ, RZ, R0 ;  /* 0x000000ffff057224 */ /* 0x000fc600078e0000 */
[----:B------:R-:W-:Y:S01]  /*0090*/  LEA.HI R3, R3, 0x1, RZ, 0x1b ;  /* 0x0000000103037811 */ /* 0x000fe200078fd8ff */
[----:B-1----:R-:W-:-:S03]  /*00a0*/  IMAD R4, R2, 0x2800, RZ ;  /* 0x0000280002047824 */ /* 0x002fc600078e02ff */
[C---:B------:R-:W-:Y:S02]  /*00b0*/  LOP3.LUT R24, R3.reuse, 0xf, RZ, 0xc0, !PT ;  /* 0x0000000f03187812 */ /* 0x040fe400078ec0ff */
[----:B--2---:R-:W-:-:S07]  /*00c0*/  LOP3.LUT R25, R3, 0x170, RZ, 0xc0, !PT ;  /* 0x0000017003197812 */ /* 0x004fce00078ec0ff */
.L_x_1:
[----:B------:R-:W0:Y:S01]  /*00d0*/  LDC.64 R6, c[0x0][0x380] ;  /* 0x0000e000ff067b82 */ /* 0x000e220000000a00 */
[----:B------:R-:W-:-:S04]  /*00e0*/  IMAD.IADD R9, R4, 0x1, R5 ;  /* 0x0000000104097824 */ /* 0x000fc800078e0205 */
[----:B0-----:R-:W-:-:S05]  /*00f0*/  IMAD.WIDE.U32 R8, R9, 0x8, R6 ;  /* 0x0000000809087825 */ /* 0x001fca00078e0006 */
[----:B------:R-:W2:Y:S04]  /*0100*/  LDG.E.64 R18, desc[UR6][R8.64] ;  /* 0x0000000608127981 */ /* 0x000ea8000c1e1b00 */
[----:B------:R-:W3:Y:S04]  /*0110*/  LDG.E.64 R22, desc[UR6][R8.64+0x100] ;  /* 0x0001000608167981 */ /* 0x000ee8000c1e1b00 */
[----:B------:R-:W4:Y:S04]  /*0120*/  LDG.E.64 R20, desc[UR6][R8.64+0x200] ;  /* 0x0002000608147981 */ /* 0x000f28000c1e1b00 */
[----:B------:R-:W5:Y:S04]  /*0130*/  LDG.E.64 R10, desc[UR6][R8.64+0x300] ;  /* 0x00030006080a7981 */ /* 0x000f68000c1e1b00 */
[----:B------:R-:W5:Y:S04]  /*0140*/  LDG.E.64 R12, desc[UR6][R8.64+0x400] ;  /* 0x00040006080c7981 */ /* 0x000f68000c1e1b00 */
[----:B------:R-:W5:Y:S01]  /*0150*/  LDG.E.64 R14, desc[UR6][R8.64+0x500] ;  /* 0x00050006080e7981 */ /* 0x000f62000c1e1b00 */
[----:B--2---:R-:W-:-:S03]  /*0160*/  DADD R18, R18, R16 ;  /* 0x0000000012127229 */ /* 0x004fc60000000010 */
[----:B------:R-:W2:Y:S05]  /*0170*/  LDG.E.64 R16, desc[UR6][R8.64+0x600] ;  /* 0x0006000608107981 */ /* 0x000eaa000c1e1b00 */
[----:B---3--:R-:W-:Y:S02]  /*0180*/  DADD R22, R18, R22 ;  /* 0x0000000012167229 */ /* 0x008fe40000000016 */
[----:B------:R-:W3:Y:S06]  /*0190*/  LDG.E.64 R18, desc[UR6][R8.64+0x700] ;  /* 0x0007000608127981 */ /* 0x000eec000c1e1b00 */
[----:B----4-:R-:W-:-:S02]  /*01a0*/  DADD R20, R22, R20 ;  /* 0x0000000016147229 */ /* 0x010fc40000000014 */
[----:B------:R-:W4:Y:S06]  /*01b0*/  LDG.E.64 R22, desc[UR6][R8.64+0x800] ;  /* 0x0008000608167981 */ /* 0x000f2c000c1e1b00 */
[----:B-----5:R-:W-:Y:S02]  /*01c0*/  DADD R10, R20, R10 ;  /* 0x00000000140a7229 */ /* 0x020fe4000000000a */
[----:B------:R-:W5:Y:S06]  /*01d0*/  LDG.E.64 R20, desc[UR6][R8.64+0x900] ;  /* 0x0009000608147981 */ /* 0x000f6c000c1e1b00 */
[----:B------:R-:W-:-:S02]  /*01e0*/  DADD R12, R10, R12 ;  /* 0x000000000a0c7229 */ /* 0x000fc4000000000c */
[----:B------:R-:W5:Y:S06]  /*01f0*/  LDG.E.64 R10, desc[UR6][R8.64+0xa00] ;  /* 0x000a0006080a7981 */ /* 0x000f6c000c1e1b00 */
[----:B------:R-:W-:Y:S02]  /*0200*/  DADD R14, R12, R14 ;  /* 0x000000000c0e7229 */ /* 0x000fe4000000000e */
[----:B------:R-:W5:Y:S06]  /*0210*/  LDG.E.64 R12, desc[UR6][R8.64+0xb00] ;  /* 0x000b0006080c7981 */ /* 0x000f6c000c1e1b00 */
[----:B--2---:R-:W-:-:S02]  /*0220*/  DADD R16, R14, R16 ;  /* 0x000000000e107229 */ /* 0x004fc40000000010 */
[----:B------:R-:W2:Y:S06]  /*0230*/  LDG.E.64 R14, desc[UR6][R8.64+0xc00] ;  /* 0x000c0006080e7981 */ /* 0x000eac000c1e1b00 */
[----:B---3--:R-:W-:Y:S02]  /*0240*/  DADD R18, R16, R18 ;  /* 0x0000000010127229 */ /* 0x008fe40000000012 */
[----:B------:R-:W3:Y:S06]  /*0250*/  LDG.E.64 R16, desc[UR6][R8.64+0xd00] ;  /* 0x000d000608107981 */ /* 0x000eec000c1e1b00 */
[----:B----4-:R-:W-:-:S02]  /*0260*/  DADD R22, R18, R22 ;  /* 0x0000000012167229 */ /* 0x010fc40000000016 */
[----:B------:R-:W4:Y:S06]  /*0270*/  LDG.E.64 R18, desc[UR6][R8.64+0xe00] ;  /* 0x000e000608127981 */ /* 0x000f2c000c1e1b00 */
[----:B-----5:R-:W-:Y:S02]  /*0280*/  DADD R20, R22, R20 ;  /* 0x0000000016147229 */ /* 0x020fe40000000014 */
[----:B------:R-:W5:Y:S01]  /*0290*/  LDG.E.64 R22, desc[UR6][R8.64+0xf00] ;  /* 0x000f000608167981 */ /* 0x000f62000c1e1b00 */
[----:B------:R-:W-:Y:S02]  /*02a0*/  VIADD R26, R26, 0x10 ;  /* 0x000000101a1a7836 */ /* 0x000fe40000000000 */
[----:B------:R-:W-:-:S02]  /*02b0*/  IMAD.MOV.U32 R27, RZ, RZ, R5 ;  /* 0x000000ffff1b7224 */ /* 0x000fc400078e0005 */
[----:B------:R-:W-:Y:S01]  /*02c0*/  VIADD R5, R5, 0x200 ;  /* 0x0000020005057836 */ /* 0x000fe20000000000 */
[----:B------:R-:W-:Y:S01]  /*02d0*/  DADD R10, R20, R10 ;  /* 0x00000000140a7229 */ /* 0x000fe2000000000a */
[----:B------:R-:W-:-:S07]  /*02e0*/  ISETP.NE.AND P0, PT, R26, R25, PT ;  /* 0x000000191a00720c */ /* 0x000fce0003f05270 */
[----:B------:R-:W-:-:S08]  /*02f0*/  DADD R10, R10, R12 ;  /* 0x000000000a0a7229 */ /* 0x000fd0000000000c */
[----:B--2---:R-:W-:-:S08]  /*0300*/  DADD R10, R10, R14 ;  /* 0x000000000a0a7229 */ /* 0x004fd0000000000e */
[----:B---3--:R-:W-:-:S08]  /*0310*/  DADD R10, R10, R16 ;  /* 0x000000000a0a7229 */ /* 0x008fd00000000010 */
[----:B----4-:R-:W-:-:S08]  /*0320*/  DADD R10, R10, R18 ;  /* 0x000000000a0a7229 */ /* 0x010fd00000000012 */
[----:B-----5:R-:W-:Y:S01]  /*0330*/  DADD R16, R10, R22 ;  /* 0x000000000a107229 */ /* 0x020fe20000000016 */
[----:B------:R-:W-:Y:S10]  /*0340*/  @P0 BRA `(.L_x_1) ;  /* 0xfffffffc00600947 */ /* 0x000ff4000383ffff */
[----:B------:R-:W-:Y:S05]  /*0350*/  BSYNC.RECONVERGENT B0 ;  /* 0x0000000000007941 */ /* 0x000fea0003800200 */
.L_x_0:
[----:B------:R-:W-:Y:S01]  /*0360*/  ISETP.NE.AND P0, PT, R24, RZ, PT ;  /* 0x000000ff1800720c */ /* 0x000fe20003f05270 */
[----:B------:R-:W-:-:S12]  /*0370*/  BSSY.RECONVERGENT B0, `(.L_x_2) ;  /* 0x000003d000007945 */ /* 0x000fd80003800200 */
[----:B------:R-:W-:Y:S05]  /*0380*/  @!P0 BRA `(.L_x_3) ;  /* 0x0000000000ec8947 */ /* 0x000fea0003800000 */
[----:B------:R-:W-:Y:S01]  /*0390*/  ISETP.GE.U32.AND P0, PT, R24, 0x8, PT ;  /* 0x000000081800780c */ /* 0x000fe20003f06070 */
[----:B------:R-:W-:Y:S01]  /*03a0*/  BSSY.RECONVERGENT B1, `(.L_x_4) ;  /* 0x0000015000017945 */ /* 0x000fe20003800200 */
[----:B------:R-:W-:-:S04]  /*03b0*/  LOP3.LUT R26, R3, 0x7, RZ, 0xc0, !PT ;  /* 0x00000007031a7812 */ /* 0x000fc800078ec0ff */
[----:B------:R-:W-:-:S07]  /*03c0*/  ISETP.NE.AND P1, PT, R26, RZ, PT ;  /* 0x000000ff1a00720c */ /* 0x000fce0003f25270 */
[----:B------:R-:W-:Y:S06]  /*03d0*/  @!P0 BRA `(.L_x_5) ;  /* 0x0000000000448947 */ /* 0x000fec0003800000 */
[----:B------:R-:W2:Y:S04]  /*03e0*/  LDG.E.64 R10, desc[UR6][R8.64+0x1000] ;  /* 0x00100006080a7981 */ /* 0x000ea8000c1e1b00 */
[----:B------:R-:W3:Y:S04]  /*03f0*/  LDG.E.64 R12, desc[UR6][R8.64+0x1100] ;  /* 0x00110006080c7981 */ /* 0x000ee8000c1e1b00 */
[----:B------:R-:W4:Y:S04]  /*0400*/  LDG.E.64 R14, desc[UR6][R8.64+0x1200] ;  /* 0x00120006080e7981 */ /* 0x000f28000c1e1b00 */
[----:B------:R-:W5:Y:S04]  /*0410*/  LDG.E.64 R18, desc[UR6][R8.64+0x1300] ;  /* 0x0013000608127981 */ /* 0x000f68000c1e1b00 */
[----:B------:R-:W5:Y:S04]  /*0420*/  LDG.E.64 R20, desc[UR6][R8.64+0x1400] ;  /* 0x0014000608147981 */ /* 0x000f68000c1e1b00 */
[----:B------:R-:W5:Y:S04]  /*0430*/  LDG.E.64 R22, desc[UR6][R8.64+0x1500] ;  /* 0x0015000608167981 */ /* 0x000f68000c1e1b00 */
[----:B------:R-:W5:Y:S04]  /*0440*/  LDG.E.64 R24, desc[UR6][R8.64+0x1600] ;  /* 0x0016000608187981 */ /* 0x000f68000c1e1b00 */
[----:B------:R-:W5:Y:S01]  /*0450*/  LDG.E.64 R28, desc[UR6][R8.64+0x1700] ;  /* 0x00170006081c7981 */ /* 0x000f62000c1e1b00 */
[----:B------:R-:W-:Y:S01]  /*0460*/  VIADD R5, R27, 0x300 ;  /* 0x000003001b057836 */ /* 0x000fe20000000000 */
[----:B--2---:R-:W-:-:S08]  /*0470*/  DADD R10, R16, R10 ;  /* 0x00000000100a7229 */ /* 0x004fd0000000000a */
[----:B---3--:R-:W-:-:S08]  /*0480*/  DADD R10, R10, R12 ;  /* 0x000000000a0a7229 */ /* 0x008fd0000000000c */
[----:B----4-:R-:W-:-:S08]  /*0490*/  DADD R10, R10, R14 ;  /* 0x000000000a0a7229 */ /* 0x010fd0000000000e */
[----:B-----5:R-:W-:-:S08]  /*04a0*/  DADD R10, R10, R18 ;  /* 0x000000000a0a7229 */ /* 0x020fd00000000012 */
[----:B------:R-:W-:-:S08]  /*04b0*/  DADD R10, R10, R20 ;  /* 0x000000000a0a7229 */ /* 0x000fd00000000014 */
[----:B------:R-:W-:-:S08]  /*04c0*/  DADD R10, R10, R22 ;  /* 0x000000000a0a7229 */ /* 0x000fd00000000016 */
[----:B------:R-:W-:-:S08]  /*04d0*/  DADD R10, R10, R24 ;  /* 0x000000000a0a7229 */ /* 0x000fd00000000018 */
[----:B------:R-:W-:-:S11]  /*04e0*/  DADD R16, R10, R28 ;  /* 0x000000000a107229 */ /* 0x000fd6000000001c */
.L_x_5:
[----:B------:R-:W-:Y:S05]  /*04f0*/  BSYNC.RECONVERGENT B1 ;  /* 0x0000000000017941 */ /* 0x000fea0003800200 */
.L_x_4:
[----:B------:R-:W-:Y:S05]  /*0500*/  @!P1 BRA `(.L_x_3) ;  /* 0x00000000008c9947 */ /* 0x000fea0003800000 */
[----:B------:R-:W-:Y:S01]  /*0510*/  ISETP.GE.U32.AND P1, PT, R26, 0x4, PT ;  /* 0x000000041a00780c */ /* 0x000fe20003f26070 */
[----:B------:R-:W-:Y:S01]  /*0520*/  BSSY.RECONVERGENT B1, `(.L_x_6) ;  /* 0x0000014000017945 */ /* 0x000fe20003800200 */
[----:B------:R-:W-:-:S04]  /*0530*/  LOP3.LUT R3, R3, 0x3, RZ, 0xc0, !PT ;  /* 0x0000000303037812 */ /* 0x000fc800078ec0ff */
[----:B------:R-:W-:-:S07]  /*0540*/  ISETP.NE.AND P0, PT, R3, RZ, PT ;  /* 0x000000ff0300720c */ /* 0x000fce0003f05270 */
[----:B------:R-:W-:Y:S06]  /*0550*/  @!P1 BRA `(.L_x_7) ;  /* 0x0000000000409947 */ /* 0x000fec0003800000 */
[----:B------:R-:W0:Y:S01]  /*0560*/  LDCU.64 UR4, c[0x0][0x380] ;  /* 0x00007000ff0477ac */ /* 0x000e220008000a00 */
[C---:B------:R-:W-:Y:S01]  /*0570*/  IMAD.IADD R9, R4.reuse, 0x1, R5 ;  /* 0x0000000104097824 */ /* 0x040fe200078e0205 */
[----:B------:R-:W-:-:S03]  /*0580*/  IADD3 R11, P1, PT, R4, R5, RZ ;  /* 0x00000005040b7210 */ /* 0x000fc60007f3e0ff */
[----:B------:R-:W-:-:S04]  /*0590*/  IMAD.WIDE.U32 R8, R9, 0x8, R6 ;  /* 0x0000000809087825 */ /* 0x000fc800078e0006 */
[----:B------:R-:W-:Y:S02]  /*05a0*/  IMAD.X R12, RZ, RZ, RZ, P1 ;  /* 0x000000ffff0c7224 */ /* 0x000fe400008e06ff */
[----:B------:R-:W2:Y:S01]  /*05b0*/  LDG.E.64 R8, desc[UR6][R8.64] ;  /* 0x0000000608087981 */ /* 0x000ea2000c1e1b00 */
[----:B0-----:R-:W-:-:S04]  /*05c0*/  LEA R10, P1, R11, UR4, 0x3 ;  /* 0x000000040b0a7c11 */ /* 0x001fc8000f8218ff */
[----:B------:R-:W-:-:S05]  /*05d0*/  LEA.HI.X R11, R11, UR5, R12, 0x3, P1 ;  /* 0x000000050b0b7c11 */ /* 0x000fca00088f1c0c */
[----:B------:R-:W3:Y:S04]  /*05e0*/  LDG.E.64 R12, desc[UR6][R10.64+0x100] ;  /* 0x000100060a0c7981 */ /* 0x000ee8000c1e1b00 */
[----:B------:R-:W4:Y:S04]  /*05f0*/  LDG.E.64 R14, desc[UR6][R10.64+0x200] ;  /* 0x000200060a0e7981 */ /* 0x000f28000c1e1b00 */
[----:B------:R-:W5:Y:S01]  /*0600*/  LDG.E.64 R18, desc[UR6][R10.64+0x300] ;  /* 0x000300060a127981 */ /* 0x000f62000c1e1b00 */
[----:B------:R-:W-:Y:S01]  /*0610*/  VIADD R5, R5, 0x80 ;  /* 0x0000008005057836 */ /* 0x000fe20000000000 */
[----:B--2---:R-:W-:-:S08]  /*0620*/  DADD R16, R16, R8 ;  /* 0x0000000010107229 */ /* 0x004fd00000000008 */
[----:B---3--:R-:W-:-:S08]  /*0630*/  DADD R12, R16, R12 ;  /* 0x00000000100c7229 */ /* 0x008fd0000000000c */
[----:B----4-:R-:W-:-:S08]  /*0640*/  DADD R12, R12, R14 ;  /* 0x000000000c0c7229 */ /* 0x010fd0000000000e */
[----:B-----5:R-:W-:-:S11]  /*0650*/  DADD R16, R12, R18 ;  /* 0x000000000c107229 */ /* 0x020fd60000000012 */
.L_x_7:
[----:B------:R-:W-:Y:S05]  /*0660*/  BSYNC.RECONVERGENT B1 ;  /* 0x0000000000017941 */ /* 0x000fea0003800200 */
.L_x_6:
[----:B------:R-:W-:Y:S05]  /*0670*/  @!P0 BRA `(.L_x_3) ;  /* 0x0000000000308947 */ /* 0x000fea0003800000 */
[----:B------:R-:W-:Y:S02]  /*0680*/  IMAD.IADD R5, R4, 0x1, R5 ;  /* 0x0000000104057824 */ /* 0x000fe400078e0205 */
[----:B------:R-:W-:Y:S02]  /*0690*/  IMAD.MOV R3, RZ, RZ, -R3 ;  /* 0x000000ffff037224 */ /* 0x000fe400078e0a03 */
[----:B------:R-:W-:-:S07]  /*06a0*/  IMAD.WIDE.U32 R6, R5, 0x8, R6 ;  /* 0x0000000805067825 */ /* 0x000fce00078e0006 */
.L_x_8:
[----:B------:R-:W-:Y:S02]  /*06b0*/  IMAD.MOV.U32 R4, RZ, RZ, R6 ;  /* 0x000000ffff047224 */ /* 0x000fe400078e0006 */
[----:B------:R-:W-:-:S06]  /*06c0*/  IMAD.MOV.U32 R5, RZ, RZ, R7 ;  /* 0x000000ffff057224 */ /* 0x000fcc00078e0007 */
[----:B------:R-:W2:Y:S01]  /*06d0*/  LDG.E.64 R4, desc[UR6][R4.64] ;  /* 0x0000000604047981 */ /* 0x000ea2000c1e1b00 */
[----:B------:R-:W-:Y:S01]  /*06e0*/  VIADD R3, R3, 0x1 ;  /* 0x0000000103037836 */ /* 0x000fe20000000000 */
[----:B------:R-:W-:-:S04]  /*06f0*/  IADD3 R6, P1, PT, R6, 0x100, RZ ;  /* 0x0000010006067810 */ /* 0x000fc80007f3e0ff */
[----:B------:R-:W-:Y:S01]  /*0700*/  ISETP.NE.AND P0, PT, R3, RZ, PT ;  /* 0x000000ff0300720c */ /* 0x000fe20003f05270 */
[----:B------:R-:W-:Y:S01]  /*0710*/  IMAD.X R7, RZ, RZ, R7, P1 ;  /* 0x000000ffff077224 */ /* 0x000fe200008e0607 */
[----:B--2---:R-:W-:-:S11]  /*0720*/  DADD R16, R4, R16 ;  /* 0x0000000004107229 */ /* 0x004fd60000000010 */
[----:B------:R-:W-:Y:S05]  /*0730*/  @P0 BRA `(.L_x_8) ;  /* 0xfffffffc00dc0947 */ /* 0x000fea000383ffff */
.L_x_3:
[----:B------:R-:W-:Y:S05]  /*0740*/  BSYNC.RECONVERGENT B0 ;  /* 0x0000000000007941 */ /* 0x000fea0003800200 */
.L_x_2:
[----:B------:R-:W0:Y:S01]  /*0750*/  S2UR UR5, SR_CgaCtaId ;  /* 0x00000000000579c3 */ /* 0x000e220000008800 */
[----:B------:R-:W-:Y:S01]  /*0760*/  UMOV UR4, 0x400 ;  /* 0x0000040000047882 */ /* 0x000fe20000000000 */
[----:B------:R-:W1:Y:S01]  /*0770*/  LDCU UR8, c[0x0][0x360] ;  /* 0x00006c00ff0877ac */ /* 0x000e620008000800 */
[----:B------:R-:W-:Y:S01]  /*0780*/  ISETP.NE.AND P0, PT, R0, RZ, PT ;  /* 0x000000ff0000720c */ /* 0x000fe20003f05270 */
[----:B-1----:R-:W-:Y:S02]  /*0790*/  UISETP.GE.U32.AND UP0, UPT, UR8, 0x2, UPT ;  /* 0x000000020800788c */ /* 0x002fe4000bf06070 */
[----:B0-----:R-:W-:-:S06]  /*07a0*/  ULEA UR4, UR5, UR4, 0x18 ;  /* 0x0000000405047291 */ /* 0x001fcc000f8ec0ff */
[----:B------:R-:W-:-:S05]  /*07b0*/  LEA R3, R0, UR4, 0x3 ;  /* 0x0000000400037c11 */ /* 0x000fca000f8e18ff */
[----:B------:R0:W-:Y:S01]  /*07c0*/  STS.64 [R3], R16 ;  /* 0x0000001003007388 */ /* 0x0001e20000000a00 */
[----:B------:R-:W-:Y:S06]  /*07d0*/  BAR.SYNC.DEFER_BLOCKING 0x0 ;  /* 0x0000000000007b1d */ /* 0x000fec0000010000 */
[----:B------:R-:W-:Y:S05]  /*07e0*/  BRA.U !UP0, `(.L_x_9) ;  /* 0x0000000108307547 */ /* 0x000fea000b800000 */
[----:B------:R-:W-:-:S07]  /*07f0*/  IMAD.U32 R8, RZ, RZ, UR8 ;  /* 0x00000008ff087e24 */ /* 0x000fce000f8e00ff */
.L_x_10:
[----:B------:R-:W-:-:S04]  /*0800*/  SHF.R.U32.HI R10, RZ, 0x1, R8 ;  /* 0x00000001ff0a7819 */ /* 0x000fc80000011608 */
[----:B------:R-:W-:-:S13]  /*0810*/  ISETP.GE.U32.AND P1, PT, R0, R10, PT ;  /* 0x0000000a0000720c */ /* 0x000fda0003f26070 */
[----:B------:R-:W-:Y:S01]  /*0820*/  @!P1 IMAD R9, R10, 0x8, R3 ;  /* 0x000000080a099824 */ /* 0x000fe200078e0203 */
[----:B------:R-:W-:Y:S04]  /*0830*/  @!P1 LDS.64 R6, [R3] ;  /* 0x0000000003069984 */ /* 0x000fe80000000a00 */
[----:B------:R-:W1:Y:S02]  /*0840*/  @!P1 LDS.64 R4, [R9] ;  /* 0x0000000009049984 */ /* 0x000e640000000a00 */
[----:B-1----:R-:W-:-:S07]  /*0850*/  @!P1 DADD R4, R4, R6 ;  /* 0x0000000004049229 */ /* 0x002fce0000000006 */
[----:B------:R1:W-:Y:S01]  /*0860*/  @!P1 STS.64 [R3], R4 ;  /* 0x0000000403009388 */ /* 0x0003e20000000a00 */
[----:B------:R-:W-:Y:S01]  /*0870*/  BAR.SYNC.DEFER_BLOCKING 0x0 ;  /* 0x0000000000007b1d */ /* 0x000fe20000010000 */
[----:B------:R-:W-:Y:S01]  /*0880*/  ISETP.GT.U32.AND P1, PT, R8, 0x3, PT ;  /* 0x000000030800780c */ /* 0x000fe20003f24070 */
[----:B------:R-:W-:-:S12]  /*0890*/  IMAD.MOV.U32 R8, RZ, RZ, R10 ;  /* 0x000000ffff087224 */ /* 0x000fd800078e000a */
[----:B-1----:R-:W-:Y:S05]  /*08a0*/  @P1 BRA `(.L_x_10) ;  /* 0xfffffffc00d41947 */ /* 0x002fea000383ffff */
.L_x_9:
[----:B------:R-:W-:Y:S05]  /*08b0*/  @P0 EXIT ;  /* 0x000000000000094d */ /* 0x000fea0003800000 */
[----:B------:R-:W1:Y:S01]  /*08c0*/  S2UR UR5, SR_CgaCtaId ;  /* 0x00000000000579c3 */ /* 0x000e620000008800 */
[----:B------:R-:W2:Y:S01]  /*08d0*/  MUFU.RCP64H R5, 10240 ;  /* 0x40c4000000057908 */ /* 0x000ea20000001800 */
[----:B------:R-:W-:Y:S01]  /*08e0*/  UMOV UR4, 0x400 ;  /* 0x0000040000047882 */ /* 0x000fe20000000000 */
[----:B------:R-:W-:Y:S02]  /*08f0*/  IMAD.MOV.U32 R10, RZ, RZ, 0x0 ;  /* 0x00000000ff0a7424 */ /* 0x000fe400078e00ff */
[----:B------:R-:W-:Y:S02]  /*0900*/  IMAD.MOV.U32 R11, RZ, RZ, 0x40c40000 ;  /* 0x40c40000ff0b7424 */ /* 0x000fe400078e00ff */
[----:B------:R-:W-:-:S06]  /*0910*/  IMAD.MOV.U32 R4, RZ, RZ, 0x1 ;  /* 0x00000001ff047424 */ /* 0x000fcc00078e00ff */
[----:B--2---:R-:W-:Y:S01]  /*0920*/  DFMA R8, R4, -R10, 1 ;  /* 0x3ff000000408742b */ /* 0x004fe2000000080a */
[----:B-1----:R-:W-:-:S07]  /*0930*/  ULEA UR4, UR5, UR4, 0x18 ;  /* 0x0000000405047291 */ /* 0x002fce000f8ec0ff */
[----:B------:R-:W-:Y:S02]  /*0940*/  DFMA R8, R8, R8, R8 ;  /* 0x000000080808722b */ /* 0x000fe40000000008 */
[----:B------:R-:W1:Y:S06]  /*0950*/  LDS.64 R6, [UR4] ;  /* 0x00000004ff067984 */ /* 0x000e6c0008000a00 */
[----:B------:R-:W-:-:S08]  /*0960*/  DFMA R8, R4, R8, R4 ;  /* 0x000000080408722b */ /* 0x000fd00000000004 */
[----:B------:R-:W-:-:S08]  /*0970*/  DFMA R4, R8, -R10, 1 ;  /* 0x3ff000000804742b */ /* 0x000fd0000000080a */
[----:B------:R-:W-:-:S08]  /*0980*/  DFMA R4, R8, R4, R8 ;  /* 0x000000040804722b */ /* 0x000fd00000000008 */
[----:B-1----:R-:W-:Y:S01]  /*0990*/  DMUL R8, R6, R4 ;  /* 0x0000000406087228 */ /* 0x002fe20000000000 */
[----:B------:R-:W-:-:S07]  /*09a0*/  FSETP.GEU.AND P1, PT, |R7|, 6.5827683646048100446e-37, PT ;  /* 0x036000000700780b */ /* 0x000fce0003f2e200 */
[----:B------:R-:W-:-:S08]  /*09b0*/  DFMA R10, R8, -10240, R6 ;  /* 0xc0c40000080a782b */ /* 0x000fd00000000006 */
[----:B------:R-:W-:-:S10]  /*09c0*/  DFMA R4, R4, R10, R8 ;  /* 0x0000000a0404722b */ /* 0x000fd40000000008 */
[----:B------:R-:W-:-:S05]  /*09d0*/  FFMA R0, RZ, 6.125, R5 ;  /* 0x40c40000ff007823 */ /* 0x000fca0000000005 */
[----:B------:R-:W-:-:S13]  /*09e0*/  FSETP.GT.AND P0, PT, |R0|, 1.469367938527859385e-39, PT ;  /* 0x001000000000780b */ /* 0x000fda0003f04200 */
[----:B------:R-:W-:Y:S05]  /*09f0*/  @P0 BRA P1, `(.L_x_11) ;  /* 0x0000000000100947 */ /* 0x000fea0000800000 */
[----:B------:R-:W-:-:S07]  /*0a00*/  MOV R0, 0xa20 ;  /* 0x00000a2000007802 */ /* 0x000fce0000000f00 */
[----:B0-----:R-:W-:Y:S05]  /*0a10*/  CALL.REL.NOINC `($__internal_0_$__cuda_sm20_div_rn_f64_full) ;  /* 0x0000000000187944 */ /* 0x001fea0003c00000 */
[----:B------:R-:W-:Y:S02]  /*0a20*/  IMAD.MOV.U32 R4, RZ, RZ, R12 ;  /* 0x000000ffff047224 */ /* 0x000fe400078e000c */
[----:B------:R-:W-:-:S07]  /*0a30*/  IMAD.MOV.U32 R5, RZ, RZ, R13 ;  /* 0x000000ffff057224 */ /* 0x000fce00078e000d */
.L_x_11:
[----:B------:R-:W0:Y:S02]  /*0a40*/  LDC.64 R6, c[0x0][0x388] ;  /* 0x0000e200ff067b82 */ /* 0x000e240000000a00 */
[----:B0-----:R-:W-:-:S05]  /*0a50*/  IMAD.WIDE.U32 R2, R2, 0x8, R6 ;  /* 0x0000000802027825 */ /* 0x001fca00078e0006 */
[----:B------:R-:W-:Y:S01]  /*0a60*/  STG.E.64 desc[UR6][R2.64], R4 ;  /* 0x0000000402007986 */ /* 0x000fe2000c101b06 */
[----:B------:R-:W-:Y:S05]  /*0a70*/  EXIT ;  /* 0x000000000000794d */ /* 0x000fea0003800000 */
        .weak           $__internal_0_$__cuda_sm20_div_rn_f64_full
        .type           $__internal_0_$__cuda_sm20_div_rn_f64_full,@function
        .size           $__internal_0_$__cuda_sm20_div_rn_f64_full,(.L_x_22 - $__internal_0_$__cuda_sm20_div_rn_f64_full)
$__internal_0_$__cuda_sm20_div_rn_f64_full:
[----:B------:R-:W-:Y:S01]  /*0a80*/  IMAD.MOV.U32 R5, RZ, RZ, 0x3ff40000 ;  /* 0x3ff40000ff057424 */ /* 0x000fe200078e00ff */
[C---:B------:R-:W-:Y:S01]  /*0a90*/  FSETP.GEU.AND P1, PT, |R7|.reuse, 1.469367938527859385e-39, PT ;  /* 0x001000000700780b */ /* 0x040fe20003f2e200 */
[----:B------:R-:W-:Y:S01]  /*0aa0*/  IMAD.MOV.U32 R4, RZ, RZ, 0x0 ;  /* 0x00000000ff047424 */ /* 0x000fe200078e00ff */
[----:B------:R-:W-:Y:S01]  /*0ab0*/  LOP3.LUT R3, R7, 0x7ff00000, RZ, 0xc0, !PT ;  /* 0x7ff0000007037812 */ /* 0x000fe200078ec0ff */
[----:B------:R-:W0:Y:S01]  /*0ac0*/  MUFU.RCP64H R9, R5 ;  /* 0x0000000500097308 */ /* 0x000e220000001800 */
[----:B------:R-:W-:Y:S02]  /*0ad0*/  IMAD.MOV.U32 R8, RZ, RZ, 0x1 ;  /* 0x00000001ff087424 */ /* 0x000fe400078e00ff */
[----:B------:R-:W-:Y:S01]  /*0ae0*/  IMAD.MOV.U32 R13, RZ, RZ, 0x1ca00000 ;  /* 0x1ca00000ff0d7424 */ /* 0x000fe200078e00ff */
[----:B------:R-:W-:Y:S01]  /*0af0*/  ISETP.GE.U32.AND P0, PT, R3, 0x40c00000, PT ;  /* 0x40c000000300780c */ /* 0x000fe20003f06070 */
[----:B------:R-:W-:Y:S02]  /*0b00*/  IMAD.MOV.U32 R18, RZ, RZ, R3 ;  /* 0x000000ffff127224 */ /* 0x000fe400078e0003 */
[----:B------:R-:W-:Y:S01]  /*0b10*/  IMAD.MOV.U32 R19, RZ, RZ, 0x40c00000 ;  /* 0x40c00000ff137424 */ /* 0x000fe200078e00ff */
[----:B------:R-:W-:-:S03]  /*0b20*/  SEL R13, R13, 0x63400000, !P0 ;  /* 0x634000000d0d7807 */ /* 0x000fc60004000000 */
[----:B------:R-:W-:Y:S01]  /*0b30*/  VIADD R20, R19, 0xffffffff ;  /* 0xffffffff13147836 */ /* 0x000fe20000000000 */
[----:B0-----:R-:W-:-:S08]  /*0b40*/  DFMA R10, R8, -R4, 1 ;  /* 0x3ff00000080a742b */ /* 0x001fd00000000804 */
[----:B------:R-:W-:-:S08]  /*0b50*/  DFMA R10, R10, R10, R10 ;  /* 0x0000000a0a0a722b */ /* 0x000fd0000000000a */
[----:B------:R-:W-:Y:S01]  /*0b60*/  DFMA R14, R8, R10, R8 ;  /* 0x0000000a080e722b */ /* 0x000fe20000000008 */
[C-C-:B------:R-:W-:Y:S01]  /*0b70*/  @!P1 LOP3.LUT R10, R13.reuse, 0x80000000, R7.reuse, 0xf8, !PT ;  /* 0x800000000d0a9812 */ /* 0x140fe200078ef807 */
[----:B------:R-:W-:Y:S01]  /*0b80*/  IMAD.MOV.U32 R8, RZ, RZ, R6 ;  /* 0x000000ffff087224 */ /* 0x000fe200078e0006 */
[----:B------:R-:W-:Y:S02]  /*0b90*/  LOP3.LUT R9, R13, 0x800fffff, R7, 0xf8, !PT ;  /* 0x800fffff0d097812 */ /* 0x000fe400078ef807 */
[----:B------:R-:W-:Y:S01]  /*0ba0*/  @!P1 LOP3.LUT R11, R10, 0x100000, RZ, 0xfc, !PT ;  /* 0x001000000a0b9812 */ /* 0x000fe200078efcff */
[----:B------:R-:W-:Y:S02]  /*0bb0*/  @!P1 IMAD.MOV.U32 R10, RZ, RZ, RZ ;  /* 0x000000ffff0a9224 */ /* 0x000fe400078e00ff */
[----:B------:R-:W-:-:S04]  /*0bc0*/  DFMA R16, R14, -R4, 1 ;  /* 0x3ff000000e10742b */ /* 0x000fc80000000804 */
[----:B------:R-:W-:-:S04]  /*0bd0*/  @!P1 DFMA R8, R8, 2, -R10 ;  /* 0x400000000808982b */ /* 0x000fc8000000080a */
[----:B------:R-:W-:-:S06]  /*0be0*/  DFMA R16, R14, R16, R14 ;  /* 0x000000100e10722b */ /* 0x000fcc000000000e */
[----:B------:R-:W-:Y:S02]  /*0bf0*/  @!P1 LOP3.LUT R18, R9, 0x7ff00000, RZ, 0xc0, !PT ;  /* 0x7ff0000009129812 */ /* 0x000fe400078ec0ff */
[----:B------:R-:W-:-:S03]  /*0c00*/  DMUL R10, R16, R8 ;  /* 0x00000008100a7228 */ /* 0x000fc60000000000 */
[----:B------:R-:W-:-:S05]  /*0c10*/  VIADD R12, R18, 0xffffffff ;  /* 0xffffffff120c7836 */ /* 0x000fca0000000000 */
[----:B------:R-:W-:Y:S01]  /*0c20*/  DFMA R14, R10, -R4, R8 ;  /* 0x800000040a0e722b */ /* 0x000fe20000000008 */
[----:B------:R-:W-:-:S04]  /*0c30*/  ISETP.GT.U32.AND P0, PT, R12, 0x7feffffe, PT ;  /* 0x7feffffe0c00780c */ /* 0x000fc80003f04070 */
[----:B------:R-:W-:-:S03]  /*0c40*/  ISETP.GT.U32.OR P0, PT, R20, 0x7feffffe, P0 ;  /* 0x7feffffe1400780c */ /* 0x000fc60000704470 */
[----:B------:R-:W-:-:S10]  /*0c50*/  DFMA R10, R16, R14, R10 ;  /* 0x0000000e100a722b */ /* 0x000fd4000000000a */
[----:B------:R-:W-:Y:S05]  /*0c60*/  @P0 BRA `(.L_x_12) ;  /* 0x0000000000680947 */ /* 0x000fea0003800000 */
[----:B------:R-:W-:-:S05]  /*0c70*/  IMAD.MOV.U32 R6, RZ, RZ, 0x40c00000 ;  /* 0x40c00000ff067424 */ /* 0x000fca00078e00ff */
[----:B------:R-:W-:-:S04]  /*0c80*/  VIADDMNMX R3, R3, -R6, 0xb9600000, !PT ;  /* 0xb960000003037446 */ /* 0x000fc80007800906 */
[----:B------:R-:W-:-:S05]  /*0c90*/  VIMNMX R6, PT, PT, R3, 0x46a00000, PT ;  /* 0x46a0000003067848 */ /* 0x000fca0003fe0100 */
[----:B------:R-:W-:Y:S02]  /*0ca0*/  IMAD.IADD R3, R6, 0x1, -R13 ;  /* 0x0000000106037824 */ /* 0x000fe400078e0a0d */
[----:B------:R-:W-:Y:S02]  /*0cb0*/  IMAD.MOV.U32 R6, RZ, RZ, RZ ;  /* 0x000000ffff067224 */ /* 0x000fe400078e00ff */
[----:B------:R-:W-:-:S06]  /*0cc0*/  VIADD R7, R3, 0x7fe00000 ;  /* 0x7fe0000003077836 */ /* 0x000fcc0000000000 */
[----:B------:R-:W-:-:S10]  /*0cd0*/  DMUL R12, R10, R6 ;  /* 0x000000060a0c7228 */ /* 0x000fd40000000000 */
[----:B------:R-:W-:-:S13]  /*0ce0*/  FSETP.GTU.AND P0, PT, |R13|, 1.469367938527859385e-39, PT ;  /* 0x001000000d00780b */ /* 0x000fda0003f0c200 */
[----:B------:R-:W-:Y:S05]  /*0cf0*/  @P0 BRA `(.L_x_13) ;  /* 0x0000000000880947 */ /* 0x000fea0003800000 */
[----:B------:R-:W-:Y:S01]  /*0d00*/  DFMA R4, R10, -R4, R8 ;  /* 0x800000040a04722b */ /* 0x000fe20000000008 */
[----:B------:R-:W-:-:S09]  /*0d10*/  IMAD.MOV.U32 R6, RZ, RZ, RZ ;  /* 0x000000ffff067224 */ /* 0x000fd200078e00ff */
[C---:B------:R-:W-:Y:S02]  /*0d20*/  FSETP.NEU.AND P0, PT, R5.reuse, RZ, PT ;  /* 0x000000ff0500720b */ /* 0x040fe40003f0d000 */
[----:B------:R-:W-:-:S04]  /*0d30*/  LOP3.LUT R4, R5, 0x40c40000, RZ, 0x3c, !PT ;  /* 0x40c4000005047812 */ /* 0x000fc800078e3cff */
[----:B------:R-:W-:-:S04]  /*0d40*/  LOP3.LUT R9, R4, 0x80000000, RZ, 0xc0, !PT ;  /* 0x8000000004097812 */ /* 0x000fc800078ec0ff */
[----:B------:R-:W-:-:S03]  /*0d50*/  LOP3.LUT R7, R9, R7, RZ, 0xfc, !PT ;  /* 0x0000000709077212 */ /* 0x000fc600078efcff */
[----:B------:R-:W-:Y:S05]  /*0d60*/  @!P0 BRA `(.L_x_13) ;  /* 0x00000000006c8947 */ /* 0x000fea0003800000 */
[----:B------:R-:W-:Y:S01]  /*0d70*/  IMAD.MOV R5, RZ, RZ, -R3 ;  /* 0x000000ffff057224 */ /* 0x000fe200078e0a03 */
[----:B------:R-:W-:Y:S01]  /*0d80*/  DMUL.RP R6, R10, R6 ;  /* 0x000000060a067228 */ /* 0x000fe20000008000 */
[----:B------:R-:W-:Y:S01]  /*0d90*/  IMAD.MOV.U32 R4, RZ, RZ, RZ ;  /* 0x000000ffff047224 */ /* 0x000fe200078e00ff */
[----:B------:R-:W-:-:S05]  /*0da0*/  IADD3 R3, PT, PT, -R3, -0x43300000, RZ ;  /* 0xbcd0000003037810 */ /* 0x000fca0007ffe1ff */
[----:B------:R-:W-:-:S03]  /*0db0*/  DFMA R4, R12, -R4, R10 ;  /* 0x800000040c04722b */ /* 0x000fc6000000000a */
[----:B------:R-:W-:-:S07]  /*0dc0*/  LOP3.LUT R9, R7, R9, RZ, 0x3c, !PT ;  /* 0x0000000907097212 */ /* 0x000fce00078e3cff */
[----:B------:R-:W-:-:S04]  /*0dd0*/  FSETP.NEU.AND P0, PT, |R5|, R3, PT ;  /* 0x000000030500720b */ /* 0x000fc80003f0d200 */
[----:B------:R-:W-:Y:S02]  /*0de0*/  FSEL R12, R6, R12, !P0 ;  /* 0x0000000c060c7208 */ /* 0x000fe40004000000 */
[----:B------:R-:W-:Y:S01]  /*0df0*/  FSEL R13, R9, R13, !P0 ;  /* 0x0000000d090d7208 */ /* 0x000fe20004000000 */
[----:B------:R-:W-:Y:S06]  /*0e00*/  BRA `(.L_x_13) ;  /* 0x0000000000447947 */ /* 0x000fec0003800000 */
.L_x_12:
[----:B------:R-:W-:-:S14]  /*0e10*/  DSETP.NAN.AND P0, PT, R6, R6, PT ;  /* 0x000000060600722a */ /* 0x000fdc0003f08000 */
[----:B------:R-:W-:Y:S05]  /*0e20*/  @P0 BRA `(.L_x_14) ;  /* 0x0000000000340947 */ /* 0x000fea0003800000 */
[----:B------:R-:W-:Y:S01]  /*0e30*/  ISETP.NE.AND P0, PT, R18, R19, PT ;  /* 0x000000131200720c */ /* 0x000fe20003f05270 */
[----:B------:R-:W-:Y:S02]  /*0e40*/  IMAD.MOV.U32 R12, RZ, RZ, 0x0 ;  /* 0x00000000ff0c7424 */ /* 0x000fe400078e00ff */
[----:B------:R-:W-:-:S10]  /*0e50*/  IMAD.MOV.U32 R13, RZ, RZ, -0x80000 ;  /* 0xfff80000ff0d7424 */ /* 0x000fd400078e00ff */
[----:B------:R-:W-:Y:S05]  /*0e60*/  @!P0 BRA `(.L_x_13) ;  /* 0x00000000002c8947 */ /* 0x000fea0003800000 */
[----:B------:R-:W-:Y:S02]  /*0e70*/  ISETP.NE.AND P0, PT, R18, 0x7ff00000, PT ;  /* 0x7ff000001200780c */ /* 0x000fe40003f05270 */
[----:B------:R-:W-:Y:S02]  /*0e80*/  LOP3.LUT R6, R7, 0x40c40000, RZ, 0x3c, !PT ;  /* 0x40c4000007067812 */ /* 0x000fe400078e3cff */
[----:B------:R-:W-:Y:S02]  /*0e90*/  ISETP.EQ.OR P0, PT, R19, RZ, !P0 ;  /* 0x000000ff1300720c */ /* 0x000fe40004702670 */
[----:B------:R-:W-:-:S11]  /*0ea0*/  LOP3.LUT R13, R6, 0x80000000, RZ, 0xc0, !PT ;  /* 0x80000000060d7812 */ /* 0x000fd600078ec0ff */
[----:B------:R-:W-:Y:S01]  /*0eb0*/  @P0 LOP3.LUT R3, R13, 0x7ff00000, RZ, 0xfc, !PT ;  /* 0x7ff000000d030812 */ /* 0x000fe200078efcff */
[----:B------:R-:W-:Y:S02]  /*0ec0*/  @!P0 IMAD.MOV.U32 R12, RZ, RZ, RZ ;  /* 0x000000ffff0c8224 */ /* 0x000fe400078e00ff */
[----:B------:R-:W-:Y:S02]  /*0ed0*/  @P0 IMAD.MOV.U32 R12, RZ, RZ, RZ ;  /* 0x000000ffff0c0224 */ /* 0x000fe400078e00ff */
[----:B------:R-:W-:Y:S01]  /*0ee0*/  @P0 IMAD.MOV.U32 R13, RZ, RZ, R3 ;  /* 0x000000ffff0d0224 */ /* 0x000fe200078e0003 */
[----:B------:R-:W-:Y:S06]  /*0ef0*/  BRA `(.L_x_13) ;  /* 0x0000000000087947 */ /* 0x000fec0003800000 */
.L_x_14:
[----:B------:R-:W-:Y:S01]  /*0f00*/  LOP3.LUT R13, R7, 0x80000, RZ, 0xfc, !PT ;  /* 0x00080000070d7812 */ /* 0x000fe200078efcff */
[----:B------:R-:W-:-:S07]  /*0f10*/  IMAD.MOV.U32 R12, RZ, RZ, R6 ;  /* 0x000000ffff0c7224 */ /* 0x000fce00078e0006 */
.L_x_13:
[----:B------:R-:W-:Y:S02]  /*0f20*/  IMAD.MOV.U32 R4, RZ, RZ, R0 ;  /* 0x000000ffff047224 */ /* 0x000fe400078e0000 */
[----:B------:R-:W-:-:S04]  /*0f30*/  IMAD.MOV.U32 R5, RZ, RZ, 0x0 ;  /* 0x00000000ff057424 */ /* 0x000fc800078e00ff */
[----:B------:R-:W-:Y:S05]  /*0f40*/  RET.REL.NODEC R4 `(_Z16mediasmatrizfastPdS_) ;  /* 0xfffffff0042c7950 */ /* 0x000fea0003c3ffff */
.L_x_15:
[----:B------:R-:W-:-:S00]  /*0f50*/  BRA `(.L_x_15) ;  /* 0xfffffffc00fc7947 */ /* 0x000fc0000383ffff */
[----:B------:R-:W-:-:S00]  /*0f60*/  NOP ;  /* 0x0000000000007918 */ /* 0x000fc00000000000 */
        /* <DEDUP_REMOVED lines=9> */
.L_x_22:


//--------------------- .text._Z17mediasmatriznaivePdS_ --------------------------
	.section	.text._Z17mediasmatriznaivePdS_,"ax",@progbits
	.align	128
        .global         _Z17mediasmatriznaivePdS_
        .type           _Z17mediasmatriznaivePdS_,@function
        .size           _Z17mediasmatriznaivePdS_,(.L_x_23 - _Z17mediasmatriznaivePdS_)
        .other          _Z17mediasmatriznaivePdS_,@"STO_CUDA_ENTRY STV_DEFAULT"
_Z17mediasmatriznaivePdS_:
.text._Z17mediasmatriznaivePdS_:
[----:B------:R-:W-:Y:S01]  /*0000*/  LDC R1, c[0x0][0x37c] ;  /* 0x0000df00ff017b82 */ /* 0x000fe20000000800 */
[----:B------:R-:W0:Y:S02]  /*0010*/  S2R R0, SR_CTAID.X ;  /* 0x0000000000007919 */ /* 0x000e240000002500 */
[----:B0-----:R-:W-:-:S13]  /*0020*/  ISETP.GT.U32.AND P0, PT, R0, 0x3ff, PT ;  /* 0x000003ff0000780c */ /* 0x001fda0003f04070 */
[----:B------:R-:W-:Y:S05]  /*0030*/  @P0 EXIT ;  /* 0x000000000000094d */ /* 0x000fea0003800000 */
[----:B------:R-:W0:Y:S01]  /*0040*/  LDC.64 R2, c[0x0][0x380] ;  /* 0x0000e000ff027b82 */ /* 0x000e220000000a00 */
[----:B------:R-:W-:Y:S01]  /*0050*/  IMAD R5, R0, 0x2800, RZ ;  /* 0x0000280000057824 */ /* 0x000fe200078e02ff */
[----:B------:R-:W-:Y:S01]  /*0060*/  CS2R R16, SRZ ;  /* 0x0000000000107805 */ /* 0x000fe2000001ff00 */
[----:B------:R-:W1:Y:S01]  /*0070*/  LDCU.64 UR6, c[0x0][0x358] ;  /* 0x00006b00ff0677ac */ /* 0x000e620008000a00 */
[----:B------:R-:W-:Y:S01]  /*0080*/  UMOV UR4, URZ ;  /* 0x000000ff00047c82 */ /* 0x000fe20008000000 */
[----:B0-----:R-:W-:-:S03]  /*0090*/  IMAD.WIDE.U32 R2, R5, 0x8, R2 ;  /* 0x0000000805027825 */ /* 0x001fc600078e0002 */
[----:B------:R-:W-:-:S05]  /*00a0*/  IADD3 R4, P0, PT, R2, 0x80, RZ ;  /* 0x0000008002047810 */ /* 0x000fca0007f1e0ff */
[----:B-1----:R-:W-:-:S08]  /*00b0*/  IMAD.X R5, RZ, RZ, R3, P0 ;  /* 0x000000ffff057224 */ /* 0x002fd000000e0603 */
.L_x_16:
[----:B------:R-:W2:Y:S04]  /*00c0*/  LDG.E.64 R22, desc[UR6][R4.64+-0x80] ;  /* 0xffff800604167981 */ /* 0x000ea8000c1e1b00 */
[----:B------:R-:W3:Y:S04]  /*00d0*/  LDG.E.64 R20, desc[UR6][R4.64+-0x78] ;  /* 0xffff880604147981 */ /* 0x000ee8000c1e1b00 */
[----:B------:R-:W4:Y:S04]  /*00e0*/  LDG.E.64 R24, desc[UR6][R4.64+-0x70] ;  /* 0xffff900604187981 */ /* 0x000f28000c1e1b00 */
[----:B------:R-:W5:Y:S04]  /*00f0*/  LDG.E.64 R2, desc[UR6][R4.64+-0x68] ;  /* 0xffff980604027981 */ /* 0x000f68000c1e1b00 */
[----:B------:R-:W5:Y:S04]  /*0100*/  LDG.E.64 R14, desc[UR6][R4.64+-0x60] ;  /* 0xffffa006040e7981 */ /* 0x000f68000c1e1b00 */
[----:B------:R-:W5:Y:S04]  /*0110*/  LDG.E.64 R12, desc[UR6][R4.64+-0x58] ;  /* 0xffffa806040c7981 */ /* 0x000f68000c1e1b00 */
[----:B------:R-:W5:Y:S04]  /*0120*/  LDG.E.64 R10, desc[UR6][R4.64+-0x50] ;  /* 0xffffb006040a7981 */ /* 0x000f68000c1e1b00 */
[----:B------:R-:W5:Y:S04]  /*0130*/  LDG.E.64 R8, desc[UR6][R4.64+-0x48] ;  /* 0xffffb80604087981 */ /* 0x000f68000c1e1b00 */
[----:B------:R-:W5:Y:S04]  /*0140*/  LDG.E.64 R6, desc[UR6][R4.64+-0x40] ;  /* 0xffffc00604067981 */ /* 0x000f68000c1e1b00 */
[----:B------:R-:W5:Y:S01]  /*0150*/  LDG.E.64 R18, desc[UR6][R4.64+-0x38] ;  /* 0xffffc80604127981 */ /* 0x000f62000c1e1b00 */
[----:B--2---:R-:W-:-:S03]  /*0160*/  DADD R16, R22, R16 ;  /* 0x0000000016107229 */ /* 0x004fc60000000010 */
[----:B------:R-:W2:Y:S05]  /*0170*/  LDG.E.64 R22, desc[UR6][R4.64+-0x30] ;  /* 0xffffd00604167981 */ /* 0x000eaa000c1e1b00 */
[----:B---3--:R-:W-:Y:S01]  /*0180*/  DADD R16, R16, R20 ;  /* 0x0000000010107229 */ /* 0x008fe20000000014 */
[----:B------:R-:W3:Y:S07]  /*0190*/  LDG.E.64 R20, desc[UR6][R4.64+-0x28] ;  /* 0xffffd80604147981 */ /* 0x000eee000c1e1b00 */
[----:B----4-:R-:W-:-:S02]  /*01a0*/  DADD R24, R16, R24 ;  /* 0x0000000010187229 */ /* 0x010fc40000000018 */
[----:B------:R-:W4:Y:S06]  /*01b0*/  LDG.E.64 R16, desc[UR6][R4.64+-0x20] ;  /* 0xffffe00604107981 */ /* 0x000f2c000c1e1b00 */
[----:B-----5:R-:W-:Y:S01]  /*01c0*/  DADD R24, R24, R2 ;  /* 0x0000000018187229 */ /* 0x020fe20000000002 */
[----:B------:R-:W5:Y:S07]  /*01d0*/  LDG.E.64 R2, desc[UR6][R4.64+-0x18] ;  /* 0xffffe80604027981 */ /* 0x000f6e000c1e1b00 */
[----:B------:R-:W-:Y:S01]  /*01e0*/  DADD R24, R24, R14 ;  /* 0x0000000018187229 */ /* 0x000fe2000000000e */
        /* <DEDUP_REMOVED lines=11> */
[----:B--2---:R-:W-:Y:S01]  /*02a0*/  DADD R24, R24, R22 ;  /* 0x0000000018187229 */ /* 0x004fe20000000016 */
[----:B------:R-:W2:Y:S07]  /*02b0*/  LDG.E.64 R22, desc[UR6][R4.64+0x20] ;  /* 0x0000200604167981 */ /* 0x000eae000c1e1b00 */
[----:B---3--:R-:W-:Y:S01]  /*02c0*/  DADD R24, R24, R20 ;  /* 0x0000000018187229 */ /* 0x008fe20000000014 */
[----:B------:R-:W3:Y:S07]  /*02d0*/  LDG.E.64 R20, desc[UR6][R4.64+0x28] ;  /* 0x0000280604147981 */ /* 0x000eee000c1e1b00 */
[----:B----4-:R-:W-:Y:S01]  /*02e0*/  DADD R24, R24, R16 ;  /* 0x0000000018187229 */ /* 0x010fe20000000010 */
[----:B------:R-:W4:Y:S07]  /*02f0*/  LDG.E.64 R16, desc[UR6][R4.64+0x30] ;  /* 0x0000300604107981 */ /* 0x000f2e000c1e1b00 */
        /* <DEDUP_REMOVED lines=17> */
[----:B------:R0:W3:Y:S01]  /*0410*/  LDG.E.64 R20, desc[UR6][R4.64+0x78] ;  /* 0x0000780604147981 */ /* 0x0000e2000c1e1b00 */
[----:B------:R-:W-:-:S04]  /*0420*/  UIADD3 UR4, UPT, UPT, UR4, 0x20, URZ ;  /* 0x0000002004047890 */ /* 0x000fc8000fffe0ff */
[----:B------:R-:W-:Y:S02]  /*0430*/  UISETP.NE.AND UP0, UPT, UR4, 0x2800, UPT ;  /* 0x000028000400788c */ /* 0x000fe4000bf05270 */
[----:B----4-:R-:W-:Y:S01]  /*0440*/  DADD R16, R24, R16 ;  /* 0x0000000018107229 */ /* 0x010fe20000000010 */
[----:B0-----:R-:W-:-:S07]  /*0450*/  IADD3 R4, P0, PT, R4, 0x100, RZ ;  /* 0x0000010004047810 */ /* 0x001fce0007f1e0ff */
[----:B-----5:R-:W-:Y:S01]  /*0460*/  DADD R2, R16, R2 ;  /* 0x0000000010027229 */ /* 0x020fe20000000002 */
[----:B------:R-:W-:-:S07]  /*0470*/  IMAD.X R5, RZ, RZ, R5, P0 ;  /* 0x000000ffff057224 */ /* 0x000fce00000e0605 */
[----:B------:R-:W-:-:S08]  /*0480*/  DADD R2, R2, R14 ;  /* 0x0000000002027229 */ /* 0x000fd0000000000e */
[----:B------:R-:W-:-:S08]  /*0490*/  DADD R2, R2, R12 ;  /* 0x0000000002027229 */ /* 0x000fd0000000000c */
[----:B------:R-:W-:-:S08]  /*04a0*/  DADD R2, R2, R10 ;  /* 0x0000000002027229 */ /* 0x000fd0000000000a */
[----:B------:R-:W-:-:S08]  /*04b0*/  DADD R2, R2, R8 ;  /* 0x0000000002027229 */ /* 0x000fd00000000008 */
[----:B------:R-:W-:-:S08]  /*04c0*/  DADD R2, R2, R6 ;  /* 0x0000000002027229 */ /* 0x000fd00000000006 */
[----:B------:R-:W-:-:S08]  /*04d0*/  DADD R2, R2, R18 ;  /* 0x0000000002027229 */ /* 0x000fd00000000012 */
[----:B--2---:R-:W-:-:S08]  /*04e0*/  DADD R2, R2, R22 ;  /* 0x0000000002027229 */ /* 0x004fd00000000016 */
[----:B---3--:R-:W-:Y:S01]  /*04f0*/  DADD R16, R2, R20 ;  /* 0x0000000002107229 */ /* 0x008fe20000000014 */
[----:B------:R-:W-:Y:S10]  /*0500*/  BRA.U UP0, `(.L_x_16) ;  /* 0xfffffff900ec7547 */ /* 0x000ff4000b83ffff */
[----:B------:R-:W0:Y:S01]  /*0510*/  MUFU.RCP64H R3, 10240 ;  /* 0x40c4000000037908 */ /* 0x000e220000001800 */
[----:B------:R-:W-:Y:S01]  /*0520*/  IMAD.MOV.U32 R6, RZ, RZ, 0x0 ;  /* 0x00000000ff067424 */ /* 0x000fe200078e00ff */
[----:B------:R-:W-:Y:S01]  /*0530*/  FSETP.GEU.AND P1, PT, |R17|, 6.5827683646048100446e-37, PT ;  /* 0x036000001100780b */ /* 0x000fe20003f2e200 */
[----:B------:R-:W-:Y:S02]  /*0540*/  IMAD.MOV.U32 R7, RZ, RZ, 0x40c40000 ;  /* 0x40c40000ff077424 */ /* 0x000fe400078e00ff */
[----:B------:R-:W-:-:S06]  /*0550*/  IMAD.MOV.U32 R2, RZ, RZ, 0x1 ;  /* 0x00000001ff027424 */ /* 0x000fcc00078e00ff */
[----:B0-----:R-:W-:-:S08]  /*0560*/  DFMA R4, R2, -R6, 1 ;  /* 0x3ff000000204742b */ /* 0x001fd00000000806 */
[----:B------:R-:W-:-:S08]  /*0570*/  DFMA R4, R4, R4, R4 ;  /* 0x000000040404722b */ /* 0x000fd00000000004 */
[----:B------:R-:W-:-:S08]  /*0580*/  DFMA R4, R2, R4, R2 ;  /* 0x000000040204722b */ /* 0x000fd00000000002 */
[----:B------:R-:W-:-:S08]  /*0590*/  DFMA R2, R4, -R6, 1 ;  /* 0x3ff000000402742b */ /* 0x000fd00000000806 */
[----:B------:R-:W-:-:S08]  /*05a0*/  DFMA R2, R4, R2, R4 ;  /* 0x000000020402722b */ /* 0x000fd00000000004 */
[----:B------:R-:W-:-:S08]  /*05b0*/  DMUL R4, R16, R2 ;  /* 0x0000000210047228 */ /* 0x000fd00000000000 */
[----:B------:R-:W-:-:S08]  /*05c0*/  DFMA R6, R4, -10240, R16 ;  /* 0xc0c400000406782b */ /* 0x000fd00000000010 */
[----:B------:R-:W-:-:S10]  /*05d0*/  DFMA R2, R2, R6, R4 ;  /* 0x000000060202722b */ /* 0x000fd40000000004 */
[----:B------:R-:W-:-:S05]  /*05e0*/  FFMA R4, RZ, 6.125, R3 ;  /* 0x40c40000ff047823 */ /* 0x000fca0000000003 */
[----:B------:R-:W-:-:S13]  /*05f0*/  FSETP.GT.AND P0, PT, |R4|, 1.469367938527859385e-39, PT ;  /* 0x001000000400780b */ /* 0x000fda0003f04200 */
[----:B------:R-:W-:Y:S05]  /*0600*/  @P0 BRA P1, `(.L_x_17) ;  /* 0x0000000000080947 */ /* 0x000fea0000800000 */
[----:B------:R-:W-:-:S07]  /*0610*/  MOV R4, 0x630 ;  /* 0x0000063000047802 */ /* 0x000fce0000000f00 */
[----:B------:R-:W-:Y:S05]  /*0620*/  CALL.REL.NOINC `($__internal_1_$__cuda_sm20_div_rn_f64_full) ;  /* 0x0000000000107944 */ /* 0x000fea0003c00000 */
.L_x_17:
[----:B------:R-:W0:Y:S02]  /*0630*/  LDC.64 R4, c[0x0][0x388] ;  /* 0x0000e200ff047b82 */ /* 0x000e240000000a00 */
[----:B0-----:R-:W-:-:S05]  /*0640*/  IMAD.WIDE.U32 R4, R0, 0x8, R4 ;  /* 0x0000000800047825 */ /* 0x001fca00078e0004 */
[----:B------:R-:W-:Y:S01]  /*0650*/  STG.E.64 desc[UR6][R4.64], R2 ;  /* 0x0000000204007986 */ /* 0x000fe2000c101b06 */
[----:B------:R-:W-:Y:S05]  /*0660*/  EXIT ;  /* 0x000000000000794d */ /* 0x000fea0003800000 */
        .weak           $__internal_1_$__cuda_sm20_div_rn_f64_full
        .type           $__internal_1_$__cuda_sm20_div_rn_f64_full,@function
        .size           $__internal_1_$__cuda_sm20_div_rn_f64_full,(.L_x_23 - $__internal_1_$__cuda_sm20_div_rn_f64_full)
$__internal_1_$__cuda_sm20_div_rn_f64_full:
        /* <DEDUP_REMOVED lines=31> */
[----:B------:R-:W-:Y:S02]  /*0860*/  IMAD.MOV.U32 R10, RZ, RZ, 0x40c00000 ;  /* 0x40c00000ff0a7424 */ /* 0x000fe400078e00ff */
[----:B------:R-:W-:-:S03]  /*0870*/  IMAD.MOV.U32 R12, RZ, RZ, RZ ;  /* 0x000000ffff0c7224 */ /* 0x000fc600078e00ff */
[----:B------:R-:W-:-:S04]  /*0880*/  VIADDMNMX R5, R5, -R10, 0xb9600000, !PT ;  /* 0xb960000005057446 */ /* 0x000fc8000780090a */
[----:B------:R-:W-:-:S05]  /*0890*/  VIMNMX R10, PT, PT, R5, 0x46a00000, PT ;  /* 0x46a00000050a7848 */ /* 0x000fca0003fe0100 */
[----:B------:R-:W-:-:S04]  /*08a0*/  IMAD.IADD R14, R10, 0x1, -R11 ;  /* 0x000000010a0e7824 */ /* 0x000fc800078e0a0b */
        /* <DEDUP_REMOVED lines=11> */
[----:B------:R-:W-:Y:S02]  /*0960*/  IMAD.MOV R3, RZ, RZ, -R14 ;  /* 0x000000ffff037224 */ /* 0x000fe400078e0a0e */
[----:B------:R-:W-:-:S06]  /*0970*/  IMAD.MOV.U32 R2, RZ, RZ, RZ ;  /* 0x000000ffff027224 */ /* 0x000fcc00078e00ff */
[----:B------:R-:W-:Y:S02]  /*0980*/  DFMA R2, R10, -R2, R8 ;  /* 0x800000020a02722b */ /* 0x000fe40000000008 */
[----:B------:R-:W-:-:S04]  /*0990*/  DMUL.RP R8, R8, R12 ;  /* 0x0000000c08087228 */ /* 0x000fc80000008000 */
[----:B------:R-:W-:-:S04]  /*09a0*/  IADD3 R2, PT, PT, -R14, -0x43300000, RZ ;  /* 0xbcd000000e027810 */ /* 0x000fc80007ffe1ff */
[----:B------:R-:W-:Y:S02]  /*09b0*/  FSETP.NEU.AND P0, PT, |R3|, R2, PT ;  /* 0x000000020300720b */ /* 0x000fe40003f0d200 */
[----:B------:R-:W-:Y:S02]  /*09c0*/  LOP3.LUT R5, R9, R5, RZ, 0x3c, !PT ;  /* 0x0000000509057212 */ /* 0x000fe400078e3cff */
[----:B------:R-:W-:Y:S02]  /*09d0*/  FSEL R10, R8, R10, !P0 ;  /* 0x0000000a080a7208 */ /* 0x000fe40004000000 */
[----:B------:R-:W-:Y:S01]  /*09e0*/  FSEL R11, R5, R11, !P0 ;  /* 0x0000000b050b7208 */ /* 0x000fe20004000000 */
[----:B------:R-:W-:Y:S06]  /*09f0*/  BRA `(.L_x_19) ;  /* 0x0000000000447947 */ /* 0x000fec0003800000 */
.L_x_18:
        /* <DEDUP_REMOVED lines=15> */
.L_x_20:
[----:B------:R-:W-:Y:S01]  /*0af0*/  LOP3.LUT R11, R17, 0x80000, RZ, 0xfc, !PT ;  /* 0x00080000110b7812 */ /* 0x000fe200078efcff */
[----:B------:R-:W-:-:S07]  /*0b00*/  IMAD.MOV.U32 R10, RZ, RZ, R16 ;  /* 0x000000ffff0a7224 */ /* 0x000fce00078e0010 */
.L_x_19:
[----:B------:R-:W-:Y:S02]  /*0b10*/  IMAD.MOV.U32 R5, RZ, RZ, 0x0 ;  /* 0x00000000ff057424 */ /* 0x000fe400078e00ff */
[----:B------:R-:W-:Y:S02]  /*0b20*/  IMAD.MOV.U32 R2, RZ, RZ, R10 ;  /* 0x000000ffff027224 */ /* 0x000fe400078e000a */
[----:B------:R-:W-:Y:S01]  /*0b30*/  IMAD.MOV.U32 R3, RZ, RZ, R11 ;  /* 0x000000ffff037224 */ /* 0x000fe200078e000b */
[----:B------:R-:W-:Y:S06]  /*0b40*/  RET.REL.NODEC R4 `(_Z17mediasmatriznaivePdS_) ;  /* 0xfffffff4042c7950 */ /* 0x000fec0003c3ffff */
.L_x_21:
        /* <DEDUP_REMOVED lines=11> */
.L_x_23:


//--------------------- .nv.shared._Z16mediasmatrizfastPdS_ --------------------------
	.section	.nv.shared._Z16mediasmatrizfastPdS_,"aw",@nobits
	.sectionflags	@""
	.align	8
.nv.shared._Z16mediasmatrizfastPdS_:
	.zero		1280


//--------------------- .nv.shared.reserved.0     --------------------------
	.section	.nv.shared.reserved.0,"aw",@nobits
	.weak		__nv_reservedSMEM_offset_0_alias
	.size		__nv_reservedSMEM_offset_0_alias, 0, 64
	.other		__nv_reservedSMEM_offset_0_alias,@"STO_CUDA_RESERVED_SHARED STV_DEFAULT"
__nv_reservedSMEM_offset_0_alias:
	.zero		0
	.zero		64


//--------------------- .nv.constant0._Z16mediasmatrizfastPdS_ --------------------------
	.section	.nv.constant0._Z16mediasmatrizfastPdS_,"a",@progbits
	.sectionflags	@""
	.align	4
.nv.constant0._Z16mediasmatrizfastPdS_:
	.zero		912


//--------------------- .nv.constant0._Z17mediasmatriznaivePdS_ --------------------------
	.section	.nv.constant0._Z17mediasmatriznaivePdS_,"a",@progbits
	.sectionflags	@""
	.align	4
.nv.constant0._Z17mediasmatriznaivePdS_:
	.zero		912


//--------------------- SYMBOLS --------------------------

	.type		.nv.reservedSmem.offset0,@object
	.size		.nv.reservedSmem.offset0,0x4
	.type		.nv.reservedSmem.cap,@object
	.size		.nv.reservedSmem.cap,0x4
